	.headerflags	@"EF_CUDA_TEXMODE_UNIFIED EF_CUDA_64BIT_ADDRESS EF_CUDA_ACCELERATORS EF_CUDA_SM90 EF_CUDA_VIRTUAL_SM(EF_CUDA_SM90)"
	.elftype	@"ET_EXEC"


//--------------------- .nv.info                  --------------------------
	.section	.nv.info,"",@"SHT_CUDA_INFO"
	.align	4


	//----- nvinfo : EIATTR_REGCOUNT
	.align		4
        /*0000*/ 	.byte	0x04, 0x2f
        /*0002*/ 	.short	(.L_1 - .L_0)
	.align		4
.L_0:
        /*0004*/ 	.word	index@(triton_poi_fused_4)
        /*0008*/ 	.word	0x00000019


	//----- nvinfo : EIATTR_MIN_STACK_SIZE
	.align		4
.L_1:
        /*000c*/ 	.byte	0x04, 0x12
        /*000e*/ 	.short	(.L_3 - .L_2)
	.align		4
.L_2:
        /*0010*/ 	.word	index@(triton_poi_fused_4)
        /*0014*/ 	.word	0x00000000


	//----- nvinfo : EIATTR_FRAME_SIZE
	.align		4
.L_3:
        /*0018*/ 	.byte	0x04, 0x11
        /*001a*/ 	.short	(.L_5 - .L_4)
	.align		4
.L_4:
        /*001c*/ 	.word	index@(triton_poi_fused_4)
        /*0020*/ 	.word	0x00000000


	//----- nvinfo : EIATTR_MIN_STACK_SIZE
	.align		4
.L_5:
        /*0024*/ 	.byte	0x04, 0x12
        /*0026*/ 	.short	(.L_7 - .L_6)
	.align		4
.L_6:
        /*0028*/ 	.word	index@(triton_poi_fused_4)
        /*002c*/ 	.word	0x00000000
.L_7:


//--------------------- .nv.info.triton_poi_fused_4 --------------------------
	.section	.nv.info.triton_poi_fused_4,"",@"SHT_CUDA_INFO"
	.sectionflags	@""
	.align	4


	//----- nvinfo : EIATTR_CUDA_API_VERSION
	.align		4
        /*0000*/ 	.byte	0x04, 0x37
        /*0002*/ 	.short	(.L_9 - .L_8)
.L_8:
        /*0004*/ 	.word	0x0000007c


	//----- nvinfo : EIATTR_KPARAM_INFO
	.align		4
.L_9:
        /*0008*/ 	.byte	0x04, 0x17
        /*000a*/ 	.short	(.L_11 - .L_10)
.L_10:
        /*000c*/ 	.word	0x00000000
        /*0010*/ 	.short	0x0004
        /*0012*/ 	.short	0x0020
        /*0014*/ 	.byte	0x00, 0xf0, 0x11, 0x00


	//----- nvinfo : EIATTR_KPARAM_INFO
	.align		4
.L_11:
        /*0018*/ 	.byte	0x04, 0x17
        /*001a*/ 	.short	(.L_13 - .L_12)
.L_12:
        /*001c*/ 	.word	0x00000000
        /*0020*/ 	.short	0x0003
        /*0022*/ 	.short	0x0018
        /*0024*/ 	.byte	0x00, 0xf4, 0x21, 0x00


	//----- nvinfo : EIATTR_KPARAM_INFO
	.align		4
.L_13:
        /*0028*/ 	.byte	0x04, 0x17
        /*002a*/ 	.short	(.L_15 - .L_14)
.L_14:
        /*002c*/ 	.word	0x00000000
        /*0030*/ 	.short	0x0002
        /*0032*/ 	.short	0x0010
        /*0034*/ 	.byte	0x00, 0xf4, 0x21, 0x00


	//----- nvinfo : EIATTR_KPARAM_INFO
	.align		4
.L_15:
        /*0038*/ 	.byte	0x04, 0x17
        /*003a*/ 	.short	(.L_17 - .L_16)
.L_16:
        /*003c*/ 	.word	0x00000000
        /*0040*/ 	.short	0x0001
        /*0042*/ 	.short	0x0008
        /*0044*/ 	.byte	0x00, 0xf4, 0x21, 0x00


	//----- nvinfo : EIATTR_KPARAM_INFO
	.align		4
.L_17:
        /*0048*/ 	.byte	0x04, 0x17
        /*004a*/ 	.short	(.L_19 - .L_18)
.L_18:
        /*004c*/ 	.word	0x00000000
        /*0050*/ 	.short	0x0000
        /*0052*/ 	.short	0x0000
        /*0054*/ 	.byte	0x00, 0xf4, 0x21, 0x00


	//----- nvinfo : EIATTR_SPARSE_MMA_MASK
	.align		4
.L_19:
        /*0058*/ 	.byte	0x03, 0x50
        /*005a*/ 	.short	0x0000


	//----- nvinfo : EIATTR_MAXREG_COUNT
	.align		4
        /*005c*/ 	.byte	0x03, 0x1b
        /*005e*/ 	.short	0x00ff


	//----- nvinfo : EIATTR_EXIT_INSTR_OFFSETS
	.align		4
        /*0060*/ 	.byte	0x04, 0x1c
        /*0062*/ 	.short	(.L_21 - .L_20)


	//   ....[0]....
.L_20:
        /*0064*/ 	.word	0x000002f0


	//   ....[1]....
        /*0068*/ 	.word	0x00000310


	//----- nvinfo : EIATTR_REQNTID
	.align		4
.L_21:
        /*006c*/ 	.byte	0x04, 0x10
        /*006e*/ 	.short	(.L_23 - .L_22)
.L_22:
        /*0070*/ 	.word	0x00000080
        /*0074*/ 	.word	0x00000001
        /*0078*/ 	.word	0x00000001


	//----- nvinfo : EIATTR_CBANK_PARAM_SIZE
	.align		4
.L_23:
        /*007c*/ 	.byte	0x03, 0x19
        /*007e*/ 	.short	0x0024


	//----- nvinfo : EIATTR_PARAM_CBANK
	.align		4
        /*0080*/ 	.byte	0x04, 0x0a
        /*0082*/ 	.short	(.L_25 - .L_24)
	.align		4
.L_24:
        /*0084*/ 	.word	index@(.nv.constant0.triton_poi_fused_4)
        /*0088*/ 	.short	0x0210
        /*008a*/ 	.short	0x0024


	//----- nvinfo : EIATTR_SW_WAR
	.align		4
.L_25:
        /*008c*/ 	.byte	0x04, 0x36
        /*008e*/ 	.short	(.L_27 - .L_26)
.L_26:
        /*0090*/ 	.word	0x00000008
.L_27:


//--------------------- .nv.callgraph             --------------------------
	.section	.nv.callgraph,"",@"SHT_CUDA_CALLGRAPH"
	.align	4
	.sectionentsize	8
	.align		4
        /*0000*/ 	.word	0x00000000
	.align		4
        /*0004*/ 	.word	0xffffffff
	.align		4
        /*0008*/ 	.word	0x00000000
	.align		4
        /*000c*/ 	.word	0xfffffffe
	.align		4
        /*0010*/ 	.word	0x00000000
	.align		4
        /*0014*/ 	.word	0xfffffffd
	.align		4
        /*0018*/ 	.word	0x00000000
	.align		4
        /*001c*/ 	.word	0xfffffffc


//--------------------- .text.triton_poi_fused_4  --------------------------
	.section	.text.triton_poi_fused_4,"ax",@progbits
	.align	128
        .global         triton_poi_fused_4
        .type           triton_poi_fused_4,@function
        .size           triton_poi_fused_4,(.L_x_1 - triton_poi_fused_4)
        .other          triton_poi_fused_4,@"STO_CUDA_ENTRY STV_DEFAULT"
triton_poi_fused_4:
.text.triton_poi_fused_4:
[----:B------:R-:W0:Y:S01]  /*0000*/  LDC R1, c[0x0][0x28] ;  /* 0x00000a00ff017b82 */ /* 0x000e220000000800 */
[----:B------:R-:W1:Y:S07]  /*0010*/  S2R R0, SR_TID.X ;  /* 0x0000000000007919 */ /* 0x000e6e0000002100 */
[----:B------:R-:W2:Y:S01]  /*0020*/  LDC.64 R8, c[0x0][0x218] ;  /* 0x00008600ff087b82 */ /* 0x000ea20000000a00 */
[----:B------:R-:W-:Y:S01]  /*0030*/  HFMA2.MMA R10, -RZ, RZ, 0, 0 ;  /* 0x00000000ff0a7435 */ /* 0x000fe200000001ff */
[----:B------:R-:W3:Y:S06]  /*0040*/  S2R R11, SR_CTAID.X ;  /* 0x00000000000b7919 */ /* 0x000eec0000002500 */
[----:B------:R-:W4:Y:S08]  /*0050*/  LDC.64 R4, c[0x0][0x220] ;  /* 0x00008800ff047b82 */ /* 0x000f300000000a00 */
[----:B------:R-:W5:Y:S01]  /*0060*/  LDC.64 R6, c[0x0][0x210] ;  /* 0x00008400ff067b82 */ /* 0x000f620000000a00 */
[----:B------:R-:W-:Y:S01]  /*0070*/  IMAD.MOV.U32 R22, RZ, RZ, RZ ;  /* 0x000000ffff167224 */ /* 0x000fe200078e00ff */
[----:B------:R-:W-:-:S06]  /*0080*/  ULDC.64 UR4, c[0x0][0x208] ;  /* 0x0000820000047ab9 */ /* 0x000fcc0000000a00 */
[----:B------:R-:W2:Y:S01]  /*0090*/  LDC.64 R20, c[0x0][0x228] ;  /* 0x00008a00ff147b82 */ /* 0x000ea20000000a00 */
[----:B-1----:R-:W-:-:S05]  /*00a0*/  IMAD.SHL.U32 R0, R0, 0x2, RZ ;  /* 0x0000000200007824 */ /* 0x002fca00078e00ff */
[----:B------:R-:W-:Y:S01]  /*00b0*/  LOP3.LUT R0, R0, 0xfe, RZ, 0xc0, !PT ;  /* 0x000000fe00007812 */ /* 0x000fe200078ec0ff */
[----:B-----5:R-:W5:Y:S04]  /*00c0*/  LDG.E R7, desc[UR4][R6.64+0xc] ;  /* 0x00000c0406077981 */ /* 0x020f68000c1e1900 */
[----:B---3--:R-:W-:-:S04]  /*00d0*/  IMAD R11, R11, 0x100, R0 ;  /* 0x000001000b0b7824 */ /* 0x008fc800078e0200 */
[C---:B------:R-:W-:Y:S01]  /*00e0*/  VIADD R3, R11.reuse, 0x1 ;  /* 0x000000010b037836 */ /* 0x040fe20000000000 */
[C---:B------:R-:W-:Y:S01]  /*00f0*/  ISETP.GE.AND P3, PT, R11.reuse, 0x90, PT ;  /* 0x000000900b00780c */ /* 0x040fe20003f66270 */
[----:B------:R-:W-:-:S04]  /*0100*/  IMAD.HI R2, R11, 0x38e38e39, RZ ;  /* 0x38e38e390b027827 */ /* 0x000fc800078e02ff */
[----:B------:R-:W-:Y:S01]  /*0110*/  IMAD.HI R12, R3, 0x38e38e39, RZ ;  /* 0x38e38e39030c7827 */ /* 0x000fe200078e02ff */
[----:B------:R-:W-:-:S04]  /*0120*/  SHF.R.U32.HI R13, RZ, 0x1f, R2 ;  /* 0x0000001fff0d7819 */ /* 0x000fc80000011602 */
[----:B------:R-:W-:Y:S02]  /*0130*/  SHF.R.S32.HI R15, RZ, 0x1, R12 ;  /* 0x00000001ff0f7819 */ /* 0x000fe4000001140c */
[CC--:B------:R-:W-:Y:S02]  /*0140*/  LEA.HI.SX32 R0, R2.reuse, R13.reuse, 0x1f ;  /* 0x0000000d02007211 */ /* 0x0c0fe400078ffaff */
[----:B------:R-:W-:Y:S02]  /*0150*/  LEA.HI.SX32 R2, R2, R13, 0x1d ;  /* 0x0000000d02027211 */ /* 0x000fe400078feaff */
[----:B------:R-:W-:Y:S01]  /*0160*/  LEA.HI R12, R12, R15, RZ, 0x1 ;  /* 0x0000000f0c0c7211 */ /* 0x000fe200078f08ff */
[--C-:B------:R-:W-:Y:S02]  /*0170*/  IMAD R15, R0, -0x9, R11.reuse ;  /* 0xfffffff7000f7824 */ /* 0x100fe400078e020b */
[----:B------:R-:W-:Y:S02]  /*0180*/  IMAD R19, R2, -0x24, R11 ;  /* 0xffffffdc02137824 */ /* 0x000fe400078e020b */
[----:B------:R-:W-:Y:S01]  /*0190*/  IMAD R17, R12, -0x9, R3 ;  /* 0xfffffff70c117824 */ /* 0x000fe200078e0203 */
[----:B------:R-:W-:Y:S01]  /*01a0*/  CS2R R2, SRZ ;  /* 0x0000000000027805 */ /* 0x000fe2000001ff00 */
[----:B--2---:R-:W-:-:S04]  /*01b0*/  IMAD.WIDE R14, R15, 0x4, R8 ;  /* 0x000000040f0e7825 */ /* 0x004fc800078e0208 */
[----:B----4-:R-:W-:Y:S01]  /*01c0*/  IMAD.WIDE R18, R19, 0x4, R4 ;  /* 0x0000000413127825 */ /* 0x010fe200078e0204 */
[----:B------:R-:W5:Y:S03]  /*01d0*/  @!P3 LDG.E.EL R10, desc[UR4][R14.64+0x6c] ;  /* 0x00006c040e0ab981 */ /* 0x000f66000c2e1900 */
[----:B------:R-:W-:Y:S01]  /*01e0*/  IMAD.WIDE R16, R17, 0x4, R8 ;  /* 0x0000000411107825 */ /* 0x000fe200078e0208 */
[----:B------:R-:W-:Y:S01]  /*01f0*/  CS2R R8, SRZ ;  /* 0x0000000000087805 */ /* 0x000fe2000001ff00 */
[----:B------:R1:W5:Y:S02]  /*0200*/  @!P3 LDG.E.EL.64 R2, desc[UR4][R18.64+0x1b0] ;  /* 0x0001b0041202b981 */ /* 0x000364000c2e1b00 */
[----:B------:R-:W-:Y:S02]  /*0210*/  IMAD.WIDE R4, R11, 0x4, R4 ;  /* 0x000000040b047825 */ /* 0x000fe400078e0204 */
[----:B------:R-:W2:Y:S04]  /*0220*/  @!P3 LDG.E.EL R22, desc[UR4][R16.64+0x6c] ;  /* 0x00006c041016b981 */ /* 0x000ea8000c2e1900 */
[----:B------:R-:W3:Y:S01]  /*0230*/  @!P3 LDG.E.64 R8, desc[UR4][R4.64] ;  /* 0x000000040408b981 */ /* 0x000ee2000c1e1b00 */
[----:B------:R-:W-:-:S02]  /*0240*/  LOP3.LUT R0, R0, 0x80000003, RZ, 0xc0, !PT ;  /* 0x8000000300007812 */ /* 0x000fc400078ec0ff */
[----:B------:R-:W-:Y:S02]  /*0250*/  LOP3.LUT R12, R12, 0x80000003, RZ, 0xc0, !PT ;  /* 0x800000030c0c7812 */ /* 0x000fe400078ec0ff */
[----:B------:R-:W-:Y:S02]  /*0260*/  ISETP.NE.AND P1, PT, R0, 0x3, PT ;  /* 0x000000030000780c */ /* 0x000fe40003f25270 */
[----:B------:R-:W-:Y:S02]  /*0270*/  ISETP.NE.AND P2, PT, R12, 0x3, PT ;  /* 0x000000030c00780c */ /* 0x000fe40003f45270 */
[----:B------:R-:W-:-:S04]  /*0280*/  IADD3 R0, R11, -0x6c, RZ ;  /* 0xffffff940b007810 */ /* 0x000fc80007ffe0ff */
[----:B------:R-:W-:-:S05]  /*0290*/  ISETP.GE.U32.AND P0, PT, R0, 0x24, PT ;  /* 0x000000240000780c */ /* 0x000fca0003f06070 */
[C---:B-----5:R-:W-:Y:S02]  /*02a0*/  @!P1 FMUL R2, R7.reuse, R10 ;  /* 0x0000000a07029220 */ /* 0x060fe40000400000 */
[----:B--2---:R-:W-:Y:S01]  /*02b0*/  @!P2 FMUL R3, R7, R22 ;  /* 0x000000160703a220 */ /* 0x004fe20000400000 */
[----:B0-----:R-:W-:Y:S02]  /*02c0*/  IMAD.WIDE R6, R11, 0x4, R20 ;  /* 0x000000040b067825 */ /* 0x001fe400078e0214 */
[----:B---3--:R-:W-:Y:S02]  /*02d0*/  SEL R2, R2, R8, !P0 ;  /* 0x0000000802027207 */ /* 0x008fe40004000000 */
[----:B------:R-:W-:Y:S01]  /*02e0*/  SEL R3, R3, R9, !P0 ;  /* 0x0000000903037207 */ /* 0x000fe20004000000 */
[----:B-1----:R-:W-:Y:S06]  /*02f0*/  @P3 EXIT ;  /* 0x000000000000394d */ /* 0x002fec0003800000 */
[----:B------:R-:W-:Y:S01]  /*0300*/  STG.E.64 desc[UR4][R6.64], R2 ;  /* 0x0000000206007986 */ /* 0x000fe2000c101b04 */
[----:B------:R-:W-:Y:S05]  /*0310*/  EXIT ;  /* 0x000000000000794d */ /* 0x000fea0003800000 */
.L_x_0:
[----:B------:R-:W-:-:S00]  /*0320*/  BRA `(.L_x_0) ;  /* 0xfffffffc00fc7947 */ /* 0x000fc0000383ffff */
[----:B------:R-:W-:-:S00]  /*0330*/  NOP ;  /* 0x0000000000007918 */ /* 0x000fc00000000000 */
        /* <DEDUP_REMOVED lines=12> */
.L_x_1:


//--------------------- .nv.constant0.triton_poi_fused_4 --------------------------
	.section	.nv.constant0.triton_poi_fused_4,"a",@progbits
	.sectionflags	@""
	.align	4
.nv.constant0.triton_poi_fused_4:
	.zero		564
